	.headerflags	@"EF_CUDA_TEXMODE_UNIFIED EF_CUDA_64BIT_ADDRESS EF_CUDA_ACCELERATORS EF_CUDA_SM90 EF_CUDA_VIRTUAL_SM(EF_CUDA_SM90)"
	.elftype	@"ET_EXEC"


//--------------------- .nv.info                  --------------------------
	.section	.nv.info,"",@"SHT_CUDA_INFO"
	.align	4


	//----- nvinfo : EIATTR_REGCOUNT
	.align		4
        /*0000*/ 	.byte	0x04, 0x2f
        /*0002*/ 	.short	(.L_3 - .L_2)
	.align		4
.L_2:
        /*0004*/ 	.word	index@(triton_poi_fused__native_batch_norm_legit_no_training_add_relu_46)
        /*0008*/ 	.word	0x00000020


	//----- nvinfo : EIATTR_MIN_STACK_SIZE
	.align		4
.L_3:
        /*000c*/ 	.byte	0x04, 0x12
        /*000e*/ 	.short	(.L_5 - .L_4)
	.align		4
.L_4:
        /*0010*/ 	.word	index@(triton_poi_fused__native_batch_norm_legit_no_training_add_relu_46)
        /*0014*/ 	.word	0x00000000


	//----- nvinfo : EIATTR_FRAME_SIZE
	.align		4
.L_5:
        /*0018*/ 	.byte	0x04, 0x11
        /*001a*/ 	.short	(.L_7 - .L_6)
	.align		4
.L_6:
        /*001c*/ 	.word	index@(triton_poi_fused__native_batch_norm_legit_no_training_add_relu_46)
        /*0020*/ 	.word	0x00000000


	//----- nvinfo : EIATTR_MIN_STACK_SIZE
	.align		4
.L_7:
        /*0024*/ 	.byte	0x04, 0x12
        /*0026*/ 	.short	(.L_9 - .L_8)
	.align		4
.L_8:
        /*0028*/ 	.word	index@(triton_poi_fused__native_batch_norm_legit_no_training_add_relu_46)
        /*002c*/ 	.word	0x00000000
.L_9:


//--------------------- .nv.info.triton_poi_fused__native_batch_norm_legit_no_training_add_relu_46 --------------------------
	.section	.nv.info.triton_poi_fused__native_batch_norm_legit_no_training_add_relu_46,"",@"SHT_CUDA_INFO"
	.sectionflags	@""
	.align	4


	//----- nvinfo : EIATTR_CUDA_API_VERSION
	.align		4
        /*0000*/ 	.byte	0x04, 0x37
        /*0002*/ 	.short	(.L_11 - .L_10)
.L_10:
        /*0004*/ 	.word	0x0000007c


	//----- nvinfo : EIATTR_KPARAM_INFO
	.align		4
.L_11:
        /*0008*/ 	.byte	0x04, 0x17
        /*000a*/ 	.short	(.L_13 - .L_12)
.L_12:
        /*000c*/ 	.word	0x00000000
        /*0010*/ 	.short	0x0011
        /*0012*/ 	.short	0x0088
        /*0014*/ 	.byte	0x00, 0xf0, 0x11, 0x00


	//----- nvinfo : EIATTR_KPARAM_INFO
	.align		4
.L_13:
        /*0018*/ 	.byte	0x04, 0x17
        /*001a*/ 	.short	(.L_15 - .L_14)
.L_14:
        /*001c*/ 	.word	0x00000000
        /*0020*/ 	.short	0x0010
        /*0022*/ 	.short	0x0080
        /*0024*/ 	.byte	0x00, 0xf4, 0x21, 0x00


	//----- nvinfo : EIATTR_KPARAM_INFO
	.align		4
.L_15:
        /*0028*/ 	.byte	0x04, 0x17
        /*002a*/ 	.short	(.L_17 - .L_16)
.L_16:
        /*002c*/ 	.word	0x00000000
        /*0030*/ 	.short	0x000f
        /*0032*/ 	.short	0x0078
        /*0034*/ 	.byte	0x00, 0xf4, 0x21, 0x00


	//----- nvinfo : EIATTR_KPARAM_INFO
	.align		4
.L_17:
        /*0038*/ 	.byte	0x04, 0x17
        /*003a*/ 	.short	(.L_19 - .L_18)
.L_18:
        /*003c*/ 	.word	0x00000000
        /*0040*/ 	.short	0x000e
        /*0042*/ 	.short	0x0070
        /*0044*/ 	.byte	0x00, 0xf4, 0x21, 0x00


	//----- nvinfo : EIATTR_KPARAM_INFO
	.align		4
.L_19:
        /*0048*/ 	.byte	0x04, 0x17
        /*004a*/ 	.short	(.L_21 - .L_20)
.L_20:
        /*004c*/ 	.word	0x00000000
        /*0050*/ 	.short	0x000d
        /*0052*/ 	.short	0x0068
        /*0054*/ 	.byte	0x00, 0xf4, 0x21, 0x00


	//----- nvinfo : EIATTR_KPARAM_INFO
	.align		4
.L_21:
        /*0058*/ 	.byte	0x04, 0x17
        /*005a*/ 	.short	(.L_23 - .L_22)
.L_22:
        /*005c*/ 	.word	0x00000000
        /*0060*/ 	.short	0x000c
        /*0062*/ 	.short	0x0060
        /*0064*/ 	.byte	0x00, 0xf4, 0x21, 0x00


	//----- nvinfo : EIATTR_KPARAM_INFO
	.align		4
.L_23:
        /*0068*/ 	.byte	0x04, 0x17
        /*006a*/ 	.short	(.L_25 - .L_24)
.L_24:
        /*006c*/ 	.word	0x00000000
        /*0070*/ 	.short	0x000b
        /*0072*/ 	.short	0x0058
        /*0074*/ 	.byte	0x00, 0xf4, 0x21, 0x00


	//----- nvinfo : EIATTR_KPARAM_INFO
	.align		4
.L_25:
        /*0078*/ 	.byte	0x04, 0x17
        /*007a*/ 	.short	(.L_27 - .L_26)
.L_26:
        /*007c*/ 	.word	0x00000000
        /*0080*/ 	.short	0x000a
        /*0082*/ 	.short	0x0050
        /*0084*/ 	.byte	0x00, 0xf4, 0x21, 0x00


	//----- nvinfo : EIATTR_KPARAM_INFO
	.align		4
.L_27:
        /*0088*/ 	.byte	0x04, 0x17
        /*008a*/ 	.short	(.L_29 - .L_28)
.L_28:
        /*008c*/ 	.word	0x00000000
        /*0090*/ 	.short	0x0009
        /*0092*/ 	.short	0x0048
        /*0094*/ 	.byte	0x00, 0xf4, 0x21, 0x00


	//----- nvinfo : EIATTR_KPARAM_INFO
	.align		4
.L_29:
        /*0098*/ 	.byte	0x04, 0x17
        /*009a*/ 	.short	(.L_31 - .L_30)
.L_30:
        /*009c*/ 	.word	0x00000000
        /*00a0*/ 	.short	0x0008
        /*00a2*/ 	.short	0x0040
        /*00a4*/ 	.byte	0x00, 0xf4, 0x21, 0x00


	//----- nvinfo : EIATTR_KPARAM_INFO
	.align		4
.L_31:
        /*00a8*/ 	.byte	0x04, 0x17
        /*00aa*/ 	.short	(.L_33 - .L_32)
.L_32:
        /*00ac*/ 	.word	0x00000000
        /*00b0*/ 	.short	0x0007
        /*00b2*/ 	.short	0x0038
        /*00b4*/ 	.byte	0x00, 0xf4, 0x21, 0x00


	//----- nvinfo : EIATTR_KPARAM_INFO
	.align		4
.L_33:
        /*00b8*/ 	.byte	0x04, 0x17
        /*00ba*/ 	.short	(.L_35 - .L_34)
.L_34:
        /*00bc*/ 	.word	0x00000000
        /*00c0*/ 	.short	0x0006
        /*00c2*/ 	.short	0x0030
        /*00c4*/ 	.byte	0x00, 0xf4, 0x21, 0x00


	//----- nvinfo : EIATTR_KPARAM_INFO
	.align		4
.L_35:
        /*00c8*/ 	.byte	0x04, 0x17
        /*00ca*/ 	.short	(.L_37 - .L_36)
.L_36:
        /*00cc*/ 	.word	0x00000000
        /*00d0*/ 	.short	0x0005
        /*00d2*/ 	.short	0x0028
        /*00d4*/ 	.byte	0x00, 0xf4, 0x21, 0x00


	//----- nvinfo : EIATTR_KPARAM_INFO
	.align		4
.L_37:
        /*00d8*/ 	.byte	0x04, 0x17
        /*00da*/ 	.short	(.L_39 - .L_38)
.L_38:
        /*00dc*/ 	.word	0x00000000
        /*00e0*/ 	.short	0x0004
        /*00e2*/ 	.short	0x0020
        /*00e4*/ 	.byte	0x00, 0xf4, 0x21, 0x00


	//----- nvinfo : EIATTR_KPARAM_INFO
	.align		4
.L_39:
        /*00e8*/ 	.byte	0x04, 0x17
        /*00ea*/ 	.short	(.L_41 - .L_40)
.L_40:
        /*00ec*/ 	.word	0x00000000
        /*00f0*/ 	.short	0x0003
        /*00f2*/ 	.short	0x0018
        /*00f4*/ 	.byte	0x00, 0xf4, 0x21, 0x00


	//----- nvinfo : EIATTR_KPARAM_INFO
	.align		4
.L_41:
        /*00f8*/ 	.byte	0x04, 0x17
        /*00fa*/ 	.short	(.L_43 - .L_42)
.L_42:
        /*00fc*/ 	.word	0x00000000
        /*0100*/ 	.short	0x0002
        /*0102*/ 	.short	0x0010
        /*0104*/ 	.byte	0x00, 0xf4, 0x21, 0x00


	//----- nvinfo : EIATTR_KPARAM_INFO
	.align		4
.L_43:
        /*0108*/ 	.byte	0x04, 0x17
        /*010a*/ 	.short	(.L_45 - .L_44)
.L_44:
        /*010c*/ 	.word	0x00000000
        /*0110*/ 	.short	0x0001
        /*0112*/ 	.short	0x0008
        /*0114*/ 	.byte	0x00, 0xf4, 0x21, 0x00


	//----- nvinfo : EIATTR_KPARAM_INFO
	.align		4
.L_45:
        /*0118*/ 	.byte	0x04, 0x17
        /*011a*/ 	.short	(.L_47 - .L_46)
.L_46:
        /*011c*/ 	.word	0x00000000
        /*0120*/ 	.short	0x0000
        /*0122*/ 	.short	0x0000
        /*0124*/ 	.byte	0x00, 0xf4, 0x21, 0x00


	//----- nvinfo : EIATTR_SPARSE_MMA_MASK
	.align		4
.L_47:
        /*0128*/ 	.byte	0x03, 0x50
        /*012a*/ 	.short	0x0000


	//----- nvinfo : EIATTR_MAXREG_COUNT
	.align		4
        /*012c*/ 	.byte	0x03, 0x1b
        /*012e*/ 	.short	0x00ff


	//----- nvinfo : EIATTR_EXIT_INSTR_OFFSETS
	.align		4
        /*0130*/ 	.byte	0x04, 0x1c
        /*0132*/ 	.short	(.L_49 - .L_48)


	//   ....[0]....
.L_48:
        /*0134*/ 	.word	0x00000770


	//   ....[1]....
        /*0138*/ 	.word	0x00000790


	//----- nvinfo : EIATTR_REQNTID
	.align		4
.L_49:
        /*013c*/ 	.byte	0x04, 0x10
        /*013e*/ 	.short	(.L_51 - .L_50)
.L_50:
        /*0140*/ 	.word	0x00000080
        /*0144*/ 	.word	0x00000001
        /*0148*/ 	.word	0x00000001


	//----- nvinfo : EIATTR_CBANK_PARAM_SIZE
	.align		4
.L_51:
        /*014c*/ 	.byte	0x03, 0x19
        /*014e*/ 	.short	0x008c


	//----- nvinfo : EIATTR_PARAM_CBANK
	.align		4
        /*0150*/ 	.byte	0x04, 0x0a
        /*0152*/ 	.short	(.L_53 - .L_52)
	.align		4
.L_52:
        /*0154*/ 	.word	index@(.nv.constant0.triton_poi_fused__native_batch_norm_legit_no_training_add_relu_46)
        /*0158*/ 	.short	0x0210
        /*015a*/ 	.short	0x008c


	//----- nvinfo : EIATTR_SW_WAR
	.align		4
.L_53:
        /*015c*/ 	.byte	0x04, 0x36
        /*015e*/ 	.short	(.L_55 - .L_54)
.L_54:
        /*0160*/ 	.word	0x00000008
.L_55:


//--------------------- .nv.callgraph             --------------------------
	.section	.nv.callgraph,"",@"SHT_CUDA_CALLGRAPH"
	.align	4
	.sectionentsize	8
	.align		4
        /*0000*/ 	.word	0x00000000
	.align		4
        /*0004*/ 	.word	0xffffffff
	.align		4
        /*0008*/ 	.word	0x00000000
	.align		4
        /*000c*/ 	.word	0xfffffffe
	.align		4
        /*0010*/ 	.word	0x00000000
	.align		4
        /*0014*/ 	.word	0xfffffffd
	.align		4
        /*0018*/ 	.word	0x00000000
	.align		4
        /*001c*/ 	.word	0xfffffffc


//--------------------- .nv.constant4             --------------------------
	.section	.nv.constant4,"a",@progbits
	.align	8
	.align		8
.nv.constant4:
        /*0000*/ 	.dword	_$_str
	.align		8
        /*0008*/ 	.dword	_$_str_$_2


//--------------------- .text.triton_poi_fused__native_batch_norm_legit_no_training_add_relu_46 --------------------------
	.section	.text.triton_poi_fused__native_batch_norm_legit_no_training_add_relu_46,"ax",@progbits
	.align	128
        .global         triton_poi_fused__native_batch_norm_legit_no_training_add_relu_46
        .type           triton_poi_fused__native_batch_norm_legit_no_training_add_relu_46,@function
        .size           triton_poi_fused__native_batch_norm_legit_no_training_add_relu_46,(.L_x_1 - triton_poi_fused__native_batch_norm_legit_no_training_add_relu_46)
        .other          triton_poi_fused__native_batch_norm_legit_no_training_add_relu_46,@"STO_CUDA_ENTRY STV_DEFAULT"
triton_poi_fused__native_batch_norm_legit_no_training_add_relu_46:
.text.triton_poi_fused__native_batch_norm_legit_no_training_add_relu_46:
[----:B------:R-:W0:Y:S01]  /*0000*/  LDC R1, c[0x0][0x28] ;  /* 0x00000a00ff017b82 */ /* 0x000e220000000800 */
[----:B------:R-:W1:Y:S07]  /*0010*/  S2R R0, SR_TID.X ;  /* 0x0000000000007919 */ /* 0x000e6e0000002100 */
[----:B------:R-:W2:Y:S01]  /*0020*/  LDC.64 R12, c[0x0][0x228] ;  /* 0x00008a00ff0c7b82 */ /* 0x000ea20000000a00 */
[----:B------:R-:W-:Y:S01]  /*0030*/  ULDC.64 UR4, c[0x0][0x208] ;  /* 0x0000820000047ab9 */ /* 0x000fe20000000a00 */
[----:B------:R-:W3:Y:S06]  /*0040*/  S2R R3, SR_CTAID.X ;  /* 0x0000000000037919 */ /* 0x000eec0000002500 */
[----:B------:R-:W4:Y:S08]  /*0050*/  LDC.64 R14, c[0x0][0x250] ;  /* 0x00009400ff0e7b82 */ /* 0x000f300000000a00 */
[----:B------:R-:W5:Y:S08]  /*0060*/  LDC.64 R6, c[0x0][0x278] ;  /* 0x00009e00ff067b82 */ /* 0x000f700000000a00 */
[----:B------:R-:W4:Y:S01]  /*0070*/  LDC.64 R8, c[0x0][0x240] ;  /* 0x00009000ff087b82 */ /* 0x000f220000000a00 */
[----:B-1----:R-:W-:-:S07]  /*0080*/  LOP3.LUT R0, R0, 0x7f, RZ, 0xc0, !PT ;  /* 0x0000007f00007812 */ /* 0x002fce00078ec0ff */
[----:B------:R-:W1:Y:S01]  /*0090*/  LDC.64 R10, c[0x0][0x248] ;  /* 0x00009200ff0a7b82 */ /* 0x000e620000000a00 */
[----:B---3--:R-:W-:Y:S02]  /*00a0*/  SHF.R.S32.HI R2, RZ, 0x18, R3 ;  /* 0x00000018ff027819 */ /* 0x008fe40000011403 */
[----:B------:R-:W-:Y:S02]  /*00b0*/  LEA R0, R3, R0, 0x7 ;  /* 0x0000000003007211 */ /* 0x000fe400078e38ff */
[----:B------:R-:W-:-:S03]  /*00c0*/  SGXT R3, R2, 0x1 ;  /* 0x000000010203781a */ /* 0x000fc60000000200 */
[----:B------:R-:W3:Y:S01]  /*00d0*/  LDC.64 R20, c[0x0][0x258] ;  /* 0x00009600ff147b82 */ /* 0x000ee20000000a00 */
[----:B------:R-:W-:Y:S02]  /*00e0*/  ISETP.GE.AND P0, PT, R0, 0x1800, PT ;  /* 0x000018000000780c */ /* 0x000fe40003f06270 */
[----:B------:R-:W-:-:S04]  /*00f0*/  LEA.HI R3, R3, R0, RZ, 0x2 ;  /* 0x0000000003037211 */ /* 0x000fc800078f10ff */
[----:B------:R-:W-:Y:S01]  /*0100*/  SHF.R.S32.HI R3, RZ, 0x2, R3 ;  /* 0x00000002ff037819 */ /* 0x000fe20000011403 */
[----:B------:R-:W1:Y:S04]  /*0110*/  LDC.64 R28, c[0x0][0x260] ;  /* 0x00009800ff1c7b82 */ /* 0x000e680000000a00 */
[----:B------:R-:W-:-:S04]  /*0120*/  IMAD.HI R2, R3, 0x2aaaaaab, RZ ;  /* 0x2aaaaaab03027827 */ /* 0x000fc800078e02ff */
[----:B------:R-:W1:Y:S01]  /*0130*/  LDC.64 R16, c[0x0][0x218] ;  /* 0x00008600ff107b82 */ /* 0x000e620000000a00 */
[----:B------:R-:W-:-:S04]  /*0140*/  SHF.R.U32.HI R5, RZ, 0x1f, R2 ;  /* 0x0000001fff057819 */ /* 0x000fc80000011602 */
[----:B------:R-:W-:Y:S02]  /*0150*/  LEA.HI R2, R2, R5, RZ, 0x1a ;  /* 0x0000000502027211 */ /* 0x000fe400078fd0ff */
[----:B------:R-:W-:Y:S01]  /*0160*/  CS2R R4, SRZ ;  /* 0x0000000000047805 */ /* 0x000fe2000001ff00 */
[----:B------:R-:W3:Y:S02]  /*0170*/  LDC.64 R18, c[0x0][0x270] ;  /* 0x00009c00ff127b82 */ /* 0x000ee40000000a00 */
[----:B------:R-:W-:Y:S01]  /*0180*/  IMAD R25, R2, -0x180, R3 ;  /* 0xfffffe8002197824 */ /* 0x000fe200078e0203 */
[----:B------:R-:W-:-:S03]  /*0190*/  CS2R R2, SRZ ;  /* 0x0000000000027805 */ /* 0x000fc6000001ff00 */
[----:B--2---:R-:W-:-:S04]  /*01a0*/  IMAD.WIDE R12, R25, 0x4, R12 ;  /* 0x00000004190c7825 */ /* 0x004fc800078e020c */
[C---:B----4-:R-:W-:Y:S01]  /*01b0*/  IMAD.WIDE R14, R25.reuse, 0x4, R14 ;  /* 0x00000004190e7825 */ /* 0x050fe200078e020e */
[----:B------:R2:W4:Y:S03]  /*01c0*/  @!P0 LDG.E.EL R2, desc[UR4][R12.64] ;  /* 0x000000040c028981 */ /* 0x000526000c2e1900 */
[----:B-----5:R-:W-:Y:S01]  /*01d0*/  IMAD.WIDE R6, R25, 0x4, R6 ;  /* 0x0000000419067825 */ /* 0x020fe200078e0206 */
[----:B------:R5:W4:Y:S04]  /*01e0*/  @!P0 LDG.E.EL R4, desc[UR4][R14.64] ;  /* 0x000000040e048981 */ /* 0x000b28000c2e1900 */
[----:B------:R5:W4:Y:S01]  /*01f0*/  @!P0 LDG.E.EL R5, desc[UR4][R6.64] ;  /* 0x0000000406058981 */ /* 0x000b22000c2e1900 */
[----:B0-----:R-:W-:Y:S01]  /*0200*/  IMAD.WIDE R8, R0, 0x4, R8 ;  /* 0x0000000400087825 */ /* 0x001fe200078e0208 */
[----:B------:R-:W-:-:S02]  /*0210*/  CS2R R26, SRZ ;  /* 0x00000000001a7805 */ /* 0x000fc4000001ff00 */
[----:B------:R-:W-:Y:S01]  /*0220*/  CS2R R22, SRZ ;  /* 0x0000000000167805 */ /* 0x000fe2000001ff00 */
[----:B--2---:R-:W0:Y:S08]  /*0230*/  LDC.64 R12, c[0x0][0x238] ;  /* 0x00008e00ff0c7b82 */ /* 0x004e300000000a00 */
[----:B-----5:R-:W2:Y:S01]  /*0240*/  LDC.64 R14, c[0x0][0x268] ;  /* 0x00009a00ff0e7b82 */ /* 0x020ea20000000a00 */
[----:B------:R-:W-:-:S06]  /*0250*/  CS2R R6, SRZ ;  /* 0x0000000000067805 */ /* 0x000fcc000001ff00 */
[----:B------:R5:W4:Y:S01]  /*0260*/  @!P0 LDG.E R7, desc[UR4][R8.64] ;  /* 0x0000000408078981 */ /* 0x000b22000c1e1900 */
[----:B-1----:R-:W-:-:S04]  /*0270*/  IMAD.WIDE R10, R25, 0x4, R10 ;  /* 0x00000004190a7825 */ /* 0x002fc800078e020a */
[----:B---3--:R-:W-:Y:S01]  /*0280*/  IMAD.WIDE R20, R25, 0x4, R20 ;  /* 0x0000000419147825 */ /* 0x008fe200078e0214 */
[----:B------:R1:W3:Y:S01]  /*0290*/  @!P0 LDG.E.EL R26, desc[UR4][R10.64] ;  /* 0x000000040a1a8981 */ /* 0x0002e2000c2e1900 */
[----:B-----5:R-:W5:Y:S03]  /*02a0*/  LDC.64 R8, c[0x0][0x220] ;  /* 0x00008800ff087b82 */ /* 0x020f660000000a00 */
[----:B------:R0:W3:Y:S01]  /*02b0*/  @!P0 LDG.E.EL R22, desc[UR4][R20.64] ;  /* 0x0000000414168981 */ /* 0x0000e2000c2e1900 */
[----:B--2---:R-:W-:-:S04]  /*02c0*/  IMAD.WIDE R14, R0, 0x4, R14 ;  /* 0x00000004000e7825 */ /* 0x004fc800078e020e */
[----:B-1----:R-:W1:Y:S01]  /*02d0*/  LDC.64 R10, c[0x0][0x230] ;  /* 0x00008c00ff0a7b82 */ /* 0x002e620000000a00 */
[----:B------:R2:W3:Y:S01]  /*02e0*/  @!P0 LDG.E R6, desc[UR4][R14.64] ;  /* 0x000000040e068981 */ /* 0x0004e2000c1e1900 */
[----:B------:R-:W-:-:S06]  /*02f0*/  IMAD.WIDE R28, R25, 0x4, R28 ;  /* 0x00000004191c7825 */ /* 0x000fcc00078e021c */
[----:B0-----:R-:W0:Y:S01]  /*0300*/  LDC.64 R20, c[0x0][0x288] ;  /* 0x0000a200ff147b82 */ /* 0x001e220000000a00 */
[----:B------:R-:W-:Y:S01]  /*0310*/  HFMA2.MMA R24, -RZ, RZ, 0, 0 ;  /* 0x00000000ff187435 */ /* 0x000fe200000001ff */
[----:B------:R5:W3:Y:S06]  /*0320*/  @!P0 LDG.E.EL R3, desc[UR4][R28.64] ;  /* 0x000000041c038981 */ /* 0x000aec000c2e1900 */
[----:B--2---:R-:W2:Y:S01]  /*0330*/  LDC.64 R14, c[0x0][0x280] ;  /* 0x0000a000ff0e7b82 */ /* 0x004ea20000000a00 */
[----:B-----5:R-:W-:-:S07]  /*0340*/  IMAD.WIDE R28, R25, 0x4, R8 ;  /* 0x00000004191c7825 */ /* 0x020fce00078e0208 */
[----:B------:R-:W5:Y:S01]  /*0350*/  LDC.64 R8, c[0x0][0x290] ;  /* 0x0000a400ff087b82 */ /* 0x000f620000000a00 */
[----:B------:R-:W-:Y:S01]  /*0360*/  IMAD.WIDE R16, R0, 0x4, R16 ;  /* 0x0000000400107825 */ /* 0x000fe200078e0210 */
[----:B------:R-:W3:Y:S03]  /*0370*/  @!P0 LDG.E.EL R27, desc[UR4][R28.64] ;  /* 0x000000041c1b8981 */ /* 0x000ee6000c2e1900 */
[C---:B------:R-:W-:Y:S01]  /*0380*/  IMAD.WIDE R18, R25.reuse, 0x4, R18 ;  /* 0x0000000419127825 */ /* 0x040fe200078e0212 */
[----:B------:R1:W3:Y:S04]  /*0390*/  @!P0 LDG.E R24, desc[UR4][R16.64] ;  /* 0x0000000410188981 */ /* 0x0002e8000c1e1900 */
[----:B------:R1:W3:Y:S02]  /*03a0*/  @!P0 LDG.E.EL R23, desc[UR4][R18.64] ;  /* 0x0000000412178981 */ /* 0x0002e4000c2e1900 */
[----:B-1----:R-:W-:-:S04]  /*03b0*/  IMAD.WIDE R10, R25, 0x4, R10 ;  /* 0x00000004190a7825 */ /* 0x002fc800078e020a */
[C---:B------:R-:W-:Y:S01]  /*03c0*/  IMAD.WIDE R12, R25.reuse, 0x4, R12 ;  /* 0x00000004190c7825 */ /* 0x040fe200078e020c */
[----:B------:R-:W-:Y:S02]  /*03d0*/  CS2R R16, SRZ ;  /* 0x0000000000107805 */ /* 0x000fe4000001ff00 */
[----:B------:R-:W-:Y:S01]  /*03e0*/  CS2R R18, SRZ ;  /* 0x0000000000127805 */ /* 0x000fe2000001ff00 */
[----:B--2---:R-:W-:-:S03]  /*03f0*/  IMAD.WIDE R14, R25, 0x4, R14 ;  /* 0x00000004190e7825 */ /* 0x004fc600078e020e */
[----:B------:R-:W2:Y:S01]  /*0400*/  @!P0 LDG.E.EL R16, desc[UR4][R10.64] ;  /* 0x000000040a108981 */ /* 0x000ea2000c2e1900 */
[----:B0-----:R-:W-:-:S03]  /*0410*/  IMAD.WIDE R20, R25, 0x4, R20 ;  /* 0x0000000419147825 */ /* 0x001fc600078e0214 */
[----:B------:R-:W2:Y:S01]  /*0420*/  @!P0 LDG.E.EL R19, desc[UR4][R12.64] ;  /* 0x000000040c138981 */ /* 0x000ea2000c2e1900 */
[----:B------:R-:W-:-:S03]  /*0430*/  MOV R25, RZ ;  /* 0x000000ff00197202 */ /* 0x000fc60000000f00 */
[----:B------:R-:W2:Y:S01]  /*0440*/  @!P0 LDG.E.EL R18, desc[UR4][R14.64] ;  /* 0x000000040e128981 */ /* 0x000ea2000c2e1900 */
[----:B-----5:R-:W-:-:S03]  /*0450*/  IMAD.WIDE R8, R0, 0x4, R8 ;  /* 0x0000000400087825 */ /* 0x020fc600078e0208 */
[----:B------:R-:W5:Y:S04]  /*0460*/  @!P0 LDG.E.EL R17, desc[UR4][R20.64] ;  /* 0x0000000414118981 */ /* 0x000f68000c2e1900 */
[----:B------:R0:W5:Y:S02]  /*0470*/  @!P0 LDG.E R25, desc[UR4][R8.64] ;  /* 0x0000000408198981 */ /* 0x000164000c1e1900 */
[----:B0-----:R-:W-:Y:S01]  /*0480*/  HFMA2.MMA R8, -RZ, RZ, 1.625, 0 ;  /* 0x3e800000ff087435 */ /* 0x001fe200000001ff */
[----:B----4-:R-:W-:Y:S01]  /*0490*/  FADD R2, R2, 9.9999997473787516356e-06 ;  /* 0x3727c5ac02027421 */ /* 0x010fe20000000000 */
[----:B------:R-:W-:-:S05]  /*04a0*/  FADD R4, R4, 9.9999997473787516356e-06 ;  /* 0x3727c5ac04047421 */ /* 0x000fca0000000000 */
[----:B------:R-:W0:Y:S01]  /*04b0*/  MUFU.SQRT R2, R2 ;  /* 0x0000000200027308 */ /* 0x000e220000002000 */
[----:B------:R-:W-:-:S07]  /*04c0*/  FADD R5, R5, 9.9999997473787516356e-06 ;  /* 0x3727c5ac05057421 */ /* 0x000fce0000000000 */
[----:B------:R-:W1:Y:S08]  /*04d0*/  MUFU.SQRT R10, R4 ;  /* 0x00000004000a7308 */ /* 0x000e700000002000 */
[----:B------:R-:W4:Y:S01]  /*04e0*/  MUFU.SQRT R11, R5 ;  /* 0x00000005000b7308 */ /* 0x000f220000002000 */
[C---:B0-----:R-:W-:Y:S02]  /*04f0*/  FSETP.GT.AND P1, PT, R2.reuse, 8.50705917302346158658e+37, PT ;  /* 0x7e8000000200780b */ /* 0x041fe40003f24000 */
[----:B------:R-:W-:-:S02]  /*0500*/  FSETP.GEU.AND P4, PT, R2, 1.175494350822287508e-38, PT ;  /* 0x008000000200780b */ /* 0x000fc40003f8e000 */
[C---:B-1----:R-:W-:Y:S02]  /*0510*/  FSETP.GT.AND P2, PT, R10.reuse, 8.50705917302346158658e+37, PT ;  /* 0x7e8000000a00780b */ /* 0x042fe40003f44000 */
[----:B------:R-:W-:Y:S02]  /*0520*/  FSETP.GEU.AND P5, PT, R10, 1.175494350822287508e-38, PT ;  /* 0x008000000a00780b */ /* 0x000fe40003fae000 */
[C---:B----4-:R-:W-:Y:S02]  /*0530*/  FSETP.GT.AND P3, PT, R11.reuse, 8.50705917302346158658e+37, PT ;  /* 0x7e8000000b00780b */ /* 0x050fe40003f64000 */
[----:B------:R-:W-:-:S03]  /*0540*/  FSETP.GEU.AND P6, PT, R11, 1.175494350822287508e-38, PT ;  /* 0x008000000b00780b */ /* 0x000fc60003fce000 */
[----:B------:R-:W-:-:S04]  /*0550*/  @P1 FMUL R2, R2, 0.25 ;  /* 0x3e80000002021820 */ /* 0x000fc80000400000 */
[----:B------:R-:W-:Y:S01]  /*0560*/  @P2 FMUL R10, R10, 0.25 ;  /* 0x3e8000000a0a2820 */ /* 0x000fe20000400000 */
[----:B------:R-:W-:-:S03]  /*0570*/  @!P4 FMUL R2, R2, 16777216 ;  /* 0x4b8000000202c820 */ /* 0x000fc60000400000 */
[----:B------:R-:W-:Y:S01]  /*0580*/  @!P5 FMUL R10, R10, 16777216 ;  /* 0x4b8000000a0ad820 */ /* 0x000fe20000400000 */
[----:B------:R-:W-:Y:S02]  /*0590*/  @P3 FMUL R11, R11, 0.25 ;  /* 0x3e8000000b0b3820 */ /* 0x000fe40000400000 */
[----:B------:R-:W0:Y:S02]  /*05a0*/  MUFU.RCP R2, R2 ;  /* 0x0000000200027308 */ /* 0x000e240000001000 */
[----:B------:R-:W-:-:S06]  /*05b0*/  @!P6 FMUL R11, R11, 16777216 ;  /* 0x4b8000000b0be820 */ /* 0x000fcc0000400000 */
[----:B------:R-:W1:Y:S01]  /*05c0*/  MUFU.RCP R10, R10 ;  /* 0x0000000a000a7308 */ /* 0x000e620000001000 */
[C---:B------:R-:W-:Y:S02]  /*05d0*/  FSEL R5, R8.reuse, 1, P1 ;  /* 0x3f80000008057808 */ /* 0x040fe40000800000 */
[----:B------:R-:W-:-:S05]  /*05e0*/  FSEL R9, R8, 1, P2 ;  /* 0x3f80000008097808 */ /* 0x000fca0001000000 */
[----:B------:R-:W4:Y:S01]  /*05f0*/  MUFU.RCP R11, R11 ;  /* 0x0000000b000b7308 */ /* 0x000f220000001000 */
[----:B------:R-:W-:Y:S01]  /*0600*/  FSEL R8, R8, 1, P3 ;  /* 0x3f80000008087808 */ /* 0x000fe20001800000 */
[----:B------:R-:W-:Y:S01]  /*0610*/  @!P4 FMUL R5, R5, 16777216 ;  /* 0x4b8000000505c820 */ /* 0x000fe20000400000 */
[----:B------:R-:W-:Y:S01]  /*0620*/  @!P5 FMUL R9, R9, 16777216 ;  /* 0x4b8000000909d820 */ /* 0x000fe20000400000 */
[----:B---3--:R-:W-:Y:S02]  /*0630*/  FADD R7, -R26, R7 ;  /* 0x000000071a077221 */ /* 0x008fe40000000100 */
[----:B0-----:R-:W-:Y:S01]  /*0640*/  FMUL R2, R2, R5 ;  /* 0x0000000502027220 */ /* 0x001fe20000400000 */
[----:B-1----:R-:W-:Y:S01]  /*0650*/  FMUL R10, R10, R9 ;  /* 0x000000090a0a7220 */ /* 0x002fe20000400000 */
[----:B------:R-:W-:Y:S01]  /*0660*/  @!P6 FMUL R8, R8, 16777216 ;  /* 0x4b8000000808e820 */ /* 0x000fe20000400000 */
[----:B------:R-:W-:Y:S01]  /*0670*/  FADD R27, -R27, R24 ;  /* 0x000000181b1b7221 */ /* 0x000fe20000000100 */
[----:B------:R-:W0:Y:S01]  /*0680*/  LDC.64 R4, c[0x0][0x210] ;  /* 0x00008400ff047b82 */ /* 0x000e220000000a00 */
[----:B------:R-:W-:Y:S01]  /*0690*/  FMUL R10, R10, R7 ;  /* 0x000000070a0a7220 */ /* 0x000fe20000400000 */
[----:B------:R-:W-:Y:S01]  /*06a0*/  FADD R6, -R23, R6 ;  /* 0x0000000617067221 */ /* 0x000fe20000000100 */
[----:B------:R-:W-:Y:S01]  /*06b0*/  FMUL R2, R2, R27 ;  /* 0x0000001b02027220 */ /* 0x000fe20000400000 */
[----:B----4-:R-:W-:Y:S01]  /*06c0*/  FMUL R11, R11, R8 ;  /* 0x000000080b0b7220 */ /* 0x010fe20000400000 */
[----:B------:R-:W-:-:S03]  /*06d0*/  FFMA R3, R10, R22, R3 ;  /* 0x000000160a037223 */ /* 0x000fc60000000003 */
[----:B------:R-:W-:Y:S01]  /*06e0*/  FMUL R6, R11, R6 ;  /* 0x000000060b067220 */ /* 0x000fe20000400000 */
[----:B--2---:R-:W-:-:S04]  /*06f0*/  FFMA R2, R2, R16, R19 ;  /* 0x0000001002027223 */ /* 0x004fc80000000013 */
[----:B------:R-:W-:Y:S01]  /*0700*/  FADD R3, R3, R2 ;  /* 0x0000000203037221 */ /* 0x000fe20000000000 */
[----:B-----5:R-:W-:-:S04]  /*0710*/  FFMA R6, R6, R18, R17 ;  /* 0x0000001206067223 */ /* 0x020fc80000000011 */
[----:B------:R-:W-:-:S04]  /*0720*/  FADD R6, R6, R3 ;  /* 0x0000000306067221 */ /* 0x000fc80000000000 */
[C---:B------:R-:W-:Y:S01]  /*0730*/  FADD R2, R6.reuse, R25 ;  /* 0x0000001906027221 */ /* 0x040fe20000000000 */
[----:B------:R-:W-:Y:S01]  /*0740*/  FSETP.GEU.AND P1, PT, R6, -R25, PT ;  /* 0x800000190600720b */ /* 0x000fe20003f2e000 */
[----:B0-----:R-:W-:-:S03]  /*0750*/  IMAD.WIDE R4, R0, 0x4, R4 ;  /* 0x0000000400047825 */ /* 0x001fc600078e0204 */
[----:B------:R-:W-:Y:S01]  /*0760*/  FSEL R3, R2, RZ, P1 ;  /* 0x000000ff02037208 */ /* 0x000fe20000800000 */
[----:B------:R-:W-:Y:S08]  /*0770*/  @P0 EXIT ;  /* 0x000000000000094d */ /* 0x000ff00003800000 */
[----:B------:R-:W-:Y:S01]  /*0780*/  STG.E desc[UR4][R4.64], R3 ;  /* 0x0000000304007986 */ /* 0x000fe2000c101904 */
[----:B------:R-:W-:Y:S05]  /*0790*/  EXIT ;  /* 0x000000000000794d */ /* 0x000fea0003800000 */
.L_x_0:
[----:B------:R-:W-:-:S00]  /*07a0*/  BRA `(.L_x_0) ;  /* 0xfffffffc00fc7947 */ /* 0x000fc0000383ffff */
[----:B------:R-:W-:-:S00]  /*07b0*/  NOP ;  /* 0x0000000000007918 */ /* 0x000fc00000000000 */
        /* <DEDUP_REMOVED lines=12> */
.L_x_1:


//--------------------- .nv.global.init           --------------------------
	.section	.nv.global.init,"aw",@progbits
.nv.global.init:
	.type		_$_str,@object
	.size		_$_str,(_$_str_$_2 - _$_str)
_$_str:
        /*0000*/ 	.byte	0x5f, 0x5f, 0x43, 0x55, 0x44, 0x41, 0x5f, 0x46, 0x54, 0x5a, 0x00
	.type		_$_str_$_2,@object
	.size		_$_str_$_2,(.L_1 - _$_str_$_2)
_$_str_$_2:
        /*000b*/ 	.byte	0x5f, 0x5f, 0x43, 0x55, 0x44, 0x41, 0x5f, 0x50, 0x52, 0x45, 0x43, 0x5f, 0x53, 0x51, 0x52, 0x54
        /*001b*/ 	.byte	0x00
.L_1:


//--------------------- .nv.constant0.triton_poi_fused__native_batch_norm_legit_no_training_add_relu_46 --------------------------
	.section	.nv.constant0.triton_poi_fused__native_batch_norm_legit_no_training_add_relu_46,"a",@progbits
	.sectionflags	@""
	.align	4
.nv.constant0.triton_poi_fused__native_batch_norm_legit_no_training_add_relu_46:
	.zero		668
